//
// Generated by NVIDIA NVVM Compiler
//
// Compiler Build ID: CL-36424714
// Cuda compilation tools, release 13.0, V13.0.88
// Based on NVVM 20.0.0
//

.version 9.0
.target sm_100
.address_size 64

	// .globl	_Z23layer_norm_f32x4_kernelILi64EEvPfS0_ffii
// _ZZ20block_reduce_sum_f32ILi64EEffE10reduce_sum has been demoted
// _ZZ23layer_norm_f32x4_kernelILi64EEvPfS0_ffiiE6s_mean has been demoted
// _ZZ23layer_norm_f32x4_kernelILi64EEvPfS0_ffiiE5s_var has been demoted

.visible .entry _Z23layer_norm_f32x4_kernelILi64EEvPfS0_ffii(
	.param .u64 .ptr .align 1 _Z23layer_norm_f32x4_kernelILi64EEvPfS0_ffii_param_0,
	.param .u64 .ptr .align 1 _Z23layer_norm_f32x4_kernelILi64EEvPfS0_ffii_param_1,
	.param .f32 _Z23layer_norm_f32x4_kernelILi64EEvPfS0_ffii_param_2,
	.param .f32 _Z23layer_norm_f32x4_kernelILi64EEvPfS0_ffii_param_3,
	.param .u32 _Z23layer_norm_f32x4_kernelILi64EEvPfS0_ffii_param_4,
	.param .u32 _Z23layer_norm_f32x4_kernelILi64EEvPfS0_ffii_param_5
)
{
	.reg .pred 	%p<28>;
	.reg .b32 	%r<40>;
	.reg .b32 	%f<74>;
	.reg .b64 	%rd<9>;
	// demoted variable
	.shared .align 4 .b8 _ZZ20block_reduce_sum_f32ILi64EEffE10reduce_sum[8];
	// demoted variable
	.shared .align 4 .f32 _ZZ23layer_norm_f32x4_kernelILi64EEvPfS0_ffiiE6s_mean;
	// demoted variable
	.shared .align 4 .f32 _ZZ23layer_norm_f32x4_kernelILi64EEvPfS0_ffiiE5s_var;
	ld.param.u64 	%rd2, [_Z23layer_norm_f32x4_kernelILi64EEvPfS0_ffii_param_0];
	ld.param.u64 	%rd1, [_Z23layer_norm_f32x4_kernelILi64EEvPfS0_ffii_param_1];
	ld.param.f32 	%f14, [_Z23layer_norm_f32x4_kernelILi64EEvPfS0_ffii_param_2];
	ld.param.f32 	%f15, [_Z23layer_norm_f32x4_kernelILi64EEvPfS0_ffii_param_3];
	ld.param.u32 	%r9, [_Z23layer_norm_f32x4_kernelILi64EEvPfS0_ffii_param_4];
	ld.param.u32 	%r8, [_Z23layer_norm_f32x4_kernelILi64EEvPfS0_ffii_param_5];
	cvta.to.global.u64 	%rd3, %rd2;
	mov.u32 	%r10, %ctaid.x;
	mov.u32 	%r11, %ntid.x;
	mov.u32 	%r1, %tid.x;
	mad.lo.s32 	%r2, %r10, %r11, %r1;
	shl.b32 	%r3, %r2, 2;
	mul.wide.u32 	%rd4, %r3, 4;
	add.s64 	%rd5, %rd3, %rd4;
	ld.global.v4.f32 	{%f1, %f2, %f3, %f4}, [%rd5];
	mul.lo.s32 	%r4, %r8, %r9;
	setp.lt.u32 	%p2, %r2, %r4;
	add.f32 	%f16, %f1, %f2;
	add.f32 	%f17, %f16, %f3;
	add.f32 	%f18, %f17, %f4;
	selp.f32 	%f19, %f18, 0f00000000, %p2;
	and.b32  	%r5, %r1, 31;
	mov.b32 	%r12, %f19;
	shfl.sync.bfly.b32	%r13|%p3, %r12, 16, 31, -1;
	mov.b32 	%f20, %r13;
	add.f32 	%f21, %f19, %f20;
	mov.b32 	%r14, %f21;
	shfl.sync.bfly.b32	%r15|%p4, %r14, 8, 31, -1;
	mov.b32 	%f22, %r15;
	add.f32 	%f23, %f21, %f22;
	mov.b32 	%r16, %f23;
	shfl.sync.bfly.b32	%r17|%p5, %r16, 4, 31, -1;
	mov.b32 	%f24, %r17;
	add.f32 	%f25, %f23, %f24;
	mov.b32 	%r18, %f25;
	shfl.sync.bfly.b32	%r19|%p6, %r18, 2, 31, -1;
	mov.b32 	%f26, %r19;
	add.f32 	%f27, %f25, %f26;
	mov.b32 	%r20, %f27;
	shfl.sync.bfly.b32	%r21|%p7, %r20, 1, 31, -1;
	mov.b32 	%f28, %r21;
	add.f32 	%f5, %f27, %f28;
	setp.ne.s32 	%p8, %r5, 0;
	shr.u32 	%r22, %r1, 3;
	mov.u32 	%r23, _ZZ20block_reduce_sum_f32ILi64EEffE10reduce_sum;
	add.s32 	%r6, %r23, %r22;
	@%p8 bra 	$L__BB0_2;
	st.shared.f32 	[%r6], %f5;
$L__BB0_2:
	bar.sync 	0;
	setp.gt.u32 	%p9, %r5, 1;
	shl.b32 	%r24, %r5, 2;
	add.s32 	%r7, %r23, %r24;
	mov.f32 	%f71, 0f00000000;
	@%p9 bra 	$L__BB0_4;
	ld.shared.f32 	%f71, [%r7];
$L__BB0_4:
	setp.gt.u32 	%p11, %r1, 31;
	mov.pred 	%p27, 0;
	@%p11 bra 	$L__BB0_7;
	mov.b32 	%r26, %f71;
	shfl.sync.bfly.b32	%r27|%p13, %r26, 1, 31, -1;
	mov.b32 	%f30, %r27;
	add.f32 	%f8, %f71, %f30;
	setp.ne.s32 	%p14, %r1, 0;
	@%p14 bra 	$L__BB0_7;
	cvt.rn.f32.s32 	%f31, %r8;
	div.rn.f32 	%f32, %f8, %f31;
	st.shared.f32 	[_ZZ23layer_norm_f32x4_kernelILi64EEvPfS0_ffiiE6s_mean], %f32;
	mov.pred 	%p27, -1;
$L__BB0_7:
	setp.ne.s32 	%p16, %r5, 0;
	bar.sync 	0;
	ld.shared.f32 	%f33, [_ZZ23layer_norm_f32x4_kernelILi64EEvPfS0_ffiiE6s_mean];
	sub.f32 	%f34, %f1, %f33;
	sub.f32 	%f35, %f2, %f33;
	mul.f32 	%f36, %f35, %f35;
	fma.rn.f32 	%f37, %f34, %f34, %f36;
	sub.f32 	%f38, %f3, %f33;
	fma.rn.f32 	%f39, %f38, %f38, %f37;
	sub.f32 	%f40, %f4, %f33;
	fma.rn.f32 	%f41, %f40, %f40, %f39;
	mov.b32 	%r28, %f41;
	shfl.sync.bfly.b32	%r29|%p17, %r28, 16, 31, -1;
	mov.b32 	%f42, %r29;
	add.f32 	%f43, %f41, %f42;
	mov.b32 	%r30, %f43;
	shfl.sync.bfly.b32	%r31|%p18, %r30, 8, 31, -1;
	mov.b32 	%f44, %r31;
	add.f32 	%f45, %f43, %f44;
	mov.b32 	%r32, %f45;
	shfl.sync.bfly.b32	%r33|%p19, %r32, 4, 31, -1;
	mov.b32 	%f46, %r33;
	add.f32 	%f47, %f45, %f46;
	mov.b32 	%r34, %f47;
	shfl.sync.bfly.b32	%r35|%p20, %r34, 2, 31, -1;
	mov.b32 	%f48, %r35;
	add.f32 	%f49, %f47, %f48;
	mov.b32 	%r36, %f49;
	shfl.sync.bfly.b32	%r37|%p21, %r36, 1, 31, -1;
	mov.b32 	%f50, %r37;
	add.f32 	%f9, %f49, %f50;
	@%p16 bra 	$L__BB0_9;
	st.shared.f32 	[%r6], %f9;
$L__BB0_9:
	setp.gt.u32 	%p22, %r5, 1;
	bar.sync 	0;
	mov.f32 	%f73, 0f00000000;
	@%p22 bra 	$L__BB0_11;
	ld.shared.f32 	%f73, [%r7];
$L__BB0_11:
	setp.gt.u32 	%p23, %r1, 31;
	@%p23 bra 	$L__BB0_13;
	mov.b32 	%r38, %f73;
	shfl.sync.bfly.b32	%r39|%p24, %r38, 1, 31, -1;
	mov.b32 	%f52, %r39;
	add.f32 	%f73, %f73, %f52;
$L__BB0_13:
	not.pred 	%p25, %p27;
	@%p25 bra 	$L__BB0_15;
	cvt.rn.f32.s32 	%f53, %r8;
	div.rn.f32 	%f54, %f73, %f53;
	add.f32 	%f55, %f54, 0f3727C5AC;
	rsqrt.approx.f32 	%f56, %f55;
	st.shared.f32 	[_ZZ23layer_norm_f32x4_kernelILi64EEvPfS0_ffiiE5s_var], %f56;
$L__BB0_15:
	setp.ge.u32 	%p26, %r2, %r4;
	bar.sync 	0;
	@%p26 bra 	$L__BB0_17;
	ld.shared.f32 	%f57, [_ZZ23layer_norm_f32x4_kernelILi64EEvPfS0_ffiiE6s_mean];
	sub.f32 	%f58, %f1, %f57;
	ld.shared.f32 	%f59, [_ZZ23layer_norm_f32x4_kernelILi64EEvPfS0_ffiiE5s_var];
	mul.f32 	%f60, %f58, %f59;
	fma.rn.f32 	%f61, %f14, %f60, %f15;
	sub.f32 	%f62, %f2, %f57;
	mul.f32 	%f63, %f62, %f59;
	fma.rn.f32 	%f64, %f14, %f63, %f15;
	sub.f32 	%f65, %f3, %f57;
	mul.f32 	%f66, %f65, %f59;
	fma.rn.f32 	%f67, %f14, %f66, %f15;
	sub.f32 	%f68, %f4, %f57;
	mul.f32 	%f69, %f68, %f59;
	fma.rn.f32 	%f70, %f14, %f69, %f15;
	cvta.to.global.u64 	%rd6, %rd1;
	add.s64 	%rd8, %rd6, %rd4;
	st.global.v4.f32 	[%rd8], {%f61, %f64, %f67, %f70};
$L__BB0_17:
	ret;

}


// ===== COMPILED SASS (sm_100) =====

	.target	sm_100

	.elftype	@"ET_EXEC"


//--------------------- .note.nv.tkinfo           --------------------------
	.section	.note.nv.tkinfo,"",@"SHT_NOTE"
	.sectionflags	@"SHF_NOTE_NV_TKINFO"
	.tkinfo
        /*0018*/ 	.word	0x00000002
        /*0030*/ 	.string	""
        /*0030*/ 	.string	"ptxas"
        /*0030*/ 	.string	"Cuda compilation tools, release 13.0, V13.0.88"
        /*0030*/ 	.string	"Build cuda_13.0.r13.0/compiler.36424714_0"
        /*0030*/ 	.string	"-arch sm_100 -m 64 "



//--------------------- .note.nv.cuinfo           --------------------------
	.section	.note.nv.cuinfo,"",@"SHT_NOTE"
	.sectionflags	@"SHF_NOTE_NV_CUINFO"
        /*0018*/ 	.short	0x0002
        /*001a*/ 	.short	0x0064
        /*001c*/ 	.short	0x0082
	.zero		2


//--------------------- .nv.info                  --------------------------
	.section	.nv.info,"",@"SHT_CUDA_INFO"
	.align	4


	//----- nvinfo : EIATTR_REGCOUNT
	.align		4
        /*0000*/ 	.byte	0x04, 0x2f
        /*0002*/ 	.short	(.L_1 - .L_0)
	.align		4
.L_0:
        /*0004*/ 	.word	index@(_Z23layer_norm_f32x4_kernelILi64EEvPfS0_ffii)
        /*0008*/ 	.word	0x00000017


	//----- nvinfo : EIATTR_FRAME_SIZE
	.align		4
.L_1:
        /*000c*/ 	.byte	0x04, 0x11
        /*000e*/ 	.short	(.L_3 - .L_2)
	.align		4
.L_2:
        /*0010*/ 	.word	index@($__internal_0_$__cuda_sm3x_div_rn_noftz_f32_slowpath)
        /*0014*/ 	.word	0x00000000


	//----- nvinfo : EIATTR_FRAME_SIZE
	.align		4
.L_3:
        /*0018*/ 	.byte	0x04, 0x11
        /*001a*/ 	.short	(.L_5 - .L_4)
	.align		4
.L_4:
        /*001c*/ 	.word	index@(_Z23layer_norm_f32x4_kernelILi64EEvPfS0_ffii)
        /*0020*/ 	.word	0x00000000


	//----- nvinfo : EIATTR_MIN_STACK_SIZE
	.align		4
.L_5:
        /*0024*/ 	.byte	0x04, 0x12
        /*0026*/ 	.short	(.L_7 - .L_6)
	.align		4
.L_6:
        /*0028*/ 	.word	index@(_Z23layer_norm_f32x4_kernelILi64EEvPfS0_ffii)
        /*002c*/ 	.word	0x00000000
.L_7:


//--------------------- .nv.compat                --------------------------
	.section	.nv.compat,"",@"SHT_CUDA_COMPAT_INFO"
	.align	4
        /*0000*/ 	.byte	0x02, 0x09, 0x00, 0x00, 0x02, 0x02, 0x01, 0x00, 0x02, 0x05, 0x05, 0x00, 0x03, 0x07, 0x01, 0x01
        /*0010*/ 	.byte	0x02, 0x03, 0x00, 0x00, 0x02, 0x06, 0x01, 0x00, 0x04, 0x0b, 0x08, 0x00, 0x01, 0x00, 0x00, 0x00
        /*0020*/ 	.byte	0x00, 0x00, 0x00, 0x00


//--------------------- .nv.info._Z23layer_norm_f32x4_kernelILi64EEvPfS0_ffii --------------------------
	.section	.nv.info._Z23layer_norm_f32x4_kernelILi64EEvPfS0_ffii,"",@"SHT_CUDA_INFO"
	.sectionflags	@""
	.align	4


	//----- nvinfo : EIATTR_CUDA_API_VERSION
	.align		4
        /*0000*/ 	.byte	0x04, 0x37
        /*0002*/ 	.short	(.L_9 - .L_8)
.L_8:
        /*0004*/ 	.word	0x00000082


	//----- nvinfo : EIATTR_KPARAM_INFO
	.align		4
.L_9:
        /*0008*/ 	.byte	0x04, 0x17
        /*000a*/ 	.short	(.L_11 - .L_10)
.L_10:
        /*000c*/ 	.word	0x00000000
        /*0010*/ 	.short	0x0005
        /*0012*/ 	.short	0x001c
        /*0014*/ 	.byte	0x00, 0xf0, 0x11, 0x00


	//----- nvinfo : EIATTR_KPARAM_INFO
	.align		4
.L_11:
        /*0018*/ 	.byte	0x04, 0x17
        /*001a*/ 	.short	(.L_13 - .L_12)
.L_12:
        /*001c*/ 	.word	0x00000000
        /*0020*/ 	.short	0x0004
        /*0022*/ 	.short	0x0018
        /*0024*/ 	.byte	0x00, 0xf0, 0x11, 0x00


	//----- nvinfo : EIATTR_KPARAM_INFO
	.align		4
.L_13:
        /*0028*/ 	.byte	0x04, 0x17
        /*002a*/ 	.short	(.L_15 - .L_14)
.L_14:
        /*002c*/ 	.word	0x00000000
        /*0030*/ 	.short	0x0003
        /*0032*/ 	.short	0x0014
        /*0034*/ 	.byte	0x00, 0xf0, 0x11, 0x00


	//----- nvinfo : EIATTR_KPARAM_INFO
	.align		4
.L_15:
        /*0038*/ 	.byte	0x04, 0x17
        /*003a*/ 	.short	(.L_17 - .L_16)
.L_16:
        /*003c*/ 	.word	0x00000000
        /*0040*/ 	.short	0x0002
        /*0042*/ 	.short	0x0010
        /*0044*/ 	.byte	0x00, 0xf0, 0x11, 0x00


	//----- nvinfo : EIATTR_KPARAM_INFO
	.align		4
.L_17:
        /*0048*/ 	.byte	0x04, 0x17
        /*004a*/ 	.short	(.L_19 - .L_18)
.L_18:
        /*004c*/ 	.word	0x00000000
        /*0050*/ 	.short	0x0001
        /*0052*/ 	.short	0x0008
        /*0054*/ 	.byte	0x00, 0xf5, 0x21, 0x00


	//----- nvinfo : EIATTR_KPARAM_INFO
	.align		4
.L_19:
        /*0058*/ 	.byte	0x04, 0x17
        /*005a*/ 	.short	(.L_21 - .L_20)
.L_20:
        /*005c*/ 	.word	0x00000000
        /*0060*/ 	.short	0x0000
        /*0062*/ 	.short	0x0000
        /*0064*/ 	.byte	0x00, 0xf5, 0x21, 0x00


	//----- nvinfo : EIATTR_SPARSE_MMA_MASK
	.align		4
.L_21:
        /*0068*/ 	.byte	0x03, 0x50
        /*006a*/ 	.short	0x0000


	//----- nvinfo : EIATTR_MAXREG_COUNT
	.align		4
        /*006c*/ 	.byte	0x03, 0x1b
        /*006e*/ 	.short	0x00ff


	//----- nvinfo : EIATTR_NUM_BARRIERS
	.align		4
        /*0070*/ 	.byte	0x02, 0x4c
        /*0072*/ 	.byte	0x01
	.zero		1


	//----- nvinfo : EIATTR_MERCURY_ISA_VERSION
	.align		4
        /*0074*/ 	.byte	0x03, 0x5f
        /*0076*/ 	.short	0x0101


	//----- nvinfo : EIATTR_COOP_GROUP_MASK_REGIDS
	.align		4
        /*0078*/ 	.byte	0x04, 0x29
        /*007a*/ 	.short	(.L_23 - .L_22)


	//   ....[0]....
.L_22:
        /*007c*/ 	.word	0xffffffff


	//   ....[1]....
        /*0080*/ 	.word	0xffffffff


	//   ....[2]....
        /*0084*/ 	.word	0xffffffff


	//   ....[3]....
        /*0088*/ 	.word	0xffffffff


	//   ....[4]....
        /*008c*/ 	.word	0xffffffff


	//   ....[5]....
        /*0090*/ 	.word	0xffffffff


	//   ....[6]....
        /*0094*/ 	.word	0xffffffff


	//   ....[7]....
        /*0098*/ 	.word	0xffffffff


	//   ....[8]....
        /*009c*/ 	.word	0xffffffff


	//   ....[9]....
        /*00a0*/ 	.word	0xffffffff


	//   ....[10]....
        /*00a4*/ 	.word	0xffffffff


	//   ....[11]....
        /*00a8*/ 	.word	0xffffffff


	//----- nvinfo : EIATTR_COOP_GROUP_INSTR_OFFSETS
	.align		4
.L_23:
        /*00ac*/ 	.byte	0x04, 0x28
        /*00ae*/ 	.short	(.L_25 - .L_24)


	//   ....[0]....
.L_24:
        /*00b0*/ 	.word	0x00000150


	//   ....[1]....
        /*00b4*/ 	.word	0x00000170


	//   ....[2]....
        /*00b8*/ 	.word	0x000001a0


	//   ....[3]....
        /*00bc*/ 	.word	0x000001e0


	//   ....[4]....
        /*00c0*/ 	.word	0x00000220


	//   ....[5]....
        /*00c4*/ 	.word	0x000002b0


	//   ....[6]....
        /*00c8*/ 	.word	0x00000500


	//   ....[7]....
        /*00cc*/ 	.word	0x00000520


	//   ....[8]....
        /*00d0*/ 	.word	0x00000540


	//   ....[9]....
        /*00d4*/ 	.word	0x00000560


	//   ....[10]....
        /*00d8*/ 	.word	0x00000580


	//   ....[11]....
        /*00dc*/ 	.word	0x00000610


	//----- nvinfo : EIATTR_VRC_CTA_INIT_COUNT
	.align		4
.L_25:
        /*00e0*/ 	.byte	0x02, 0x4a
	.zero		1
	.zero		1


	//----- nvinfo : EIATTR_EXIT_INSTR_OFFSETS
	.align		4
        /*00e4*/ 	.byte	0x04, 0x1c
        /*00e6*/ 	.short	(.L_27 - .L_26)


	//   ....[0]....
.L_26:
        /*00e8*/ 	.word	0x00000810


	//   ....[1]....
        /*00ec*/ 	.word	0x00000930


	//----- nvinfo : EIATTR_CRS_STACK_SIZE
	.align		4
.L_27:
        /*00f0*/ 	.byte	0x04, 0x1e
        /*00f2*/ 	.short	(.L_29 - .L_28)
.L_28:
        /*00f4*/ 	.word	0x00000000


	//----- nvinfo : EIATTR_CBANK_PARAM_SIZE
	.align		4
.L_29:
        /*00f8*/ 	.byte	0x03, 0x19
        /*00fa*/ 	.short	0x0020


	//----- nvinfo : EIATTR_PARAM_CBANK
	.align		4
        /*00fc*/ 	.byte	0x04, 0x0a
        /*00fe*/ 	.short	(.L_31 - .L_30)
	.align		4
.L_30:
        /*0100*/ 	.word	index@(.nv.constant0._Z23layer_norm_f32x4_kernelILi64EEvPfS0_ffii)
        /*0104*/ 	.short	0x0380
        /*0106*/ 	.short	0x0020


	//----- nvinfo : EIATTR_SW_WAR
	.align		4
.L_31:
        /*0108*/ 	.byte	0x04, 0x36
        /*010a*/ 	.short	(.L_33 - .L_32)
.L_32:
        /*010c*/ 	.word	0x00000008
.L_33:


//--------------------- .nv.callgraph             --------------------------
	.section	.nv.callgraph,"",@"SHT_CUDA_CALLGRAPH"
	.align	4
	.sectionentsize	8
	.align		4
        /*0000*/ 	.word	0x00000000
	.align		4
        /*0004*/ 	.word	0xffffffff
	.align		4
        /*0008*/ 	.word	0x00000000
	.align		4
        /*000c*/ 	.word	0xfffffffe
	.align		4
        /*0010*/ 	.word	0x00000000
	.align		4
        /*0014*/ 	.word	0xfffffffd
	.align		4
        /*0018*/ 	.word	0x00000000
	.align		4
        /*001c*/ 	.word	0xfffffffc


//--------------------- .text._Z23layer_norm_f32x4_kernelILi64EEvPfS0_ffii --------------------------
	.section	.text._Z23layer_norm_f32x4_kernelILi64EEvPfS0_ffii,"ax",@progbits
	.align	128
        .global         _Z23layer_norm_f32x4_kernelILi64EEvPfS0_ffii
        .type           _Z23layer_norm_f32x4_kernelILi64EEvPfS0_ffii,@function
        .size           _Z23layer_norm_f32x4_kernelILi64EEvPfS0_ffii,(.L_x_19 - _Z23layer_norm_f32x4_kernelILi64EEvPfS0_ffii)
        .other          _Z23layer_norm_f32x4_kernelILi64EEvPfS0_ffii,@"STO_CUDA_ENTRY STV_DEFAULT"
_Z23layer_norm_f32x4_kernelILi64EEvPfS0_ffii:
.text._Z23layer_norm_f32x4_kernelILi64EEvPfS0_ffii:
[----:B------:R-:W-:Y:S01]  /*0000*/  LDC R1, c[0x0][0x37c] ;  /* 0x0000df00ff017b82 */ /* 0x000fe20000000800 */
[----:B------:R-:W0:Y:S07]  /*0010*/  S2R R9, SR_TID.X ;  /* 0x0000000000097919 */ /* 0x000e2e0000002100 */
[----:B------:R-:W0:Y:S01]  /*0020*/  S2UR UR4, SR_CTAID.X ;  /* 0x00000000000479c3 */ /* 0x000e220000002500 */
[----:B------:R-:W1:Y:S01]  /*0030*/  LDCU.64 UR8, c[0x0][0x358] ;  /* 0x00006b00ff0877ac */ /* 0x000e620008000a00 */
[----:B------:R-:W2:Y:S06]  /*0040*/  LDCU.64 UR6, c[0x0][0x398] ;  /* 0x00007300ff0677ac */ /* 0x000eac0008000a00 */
[----:B------:R-:W0:Y:S08]  /*0050*/  LDC R8, c[0x0][0x360] ;  /* 0x0000d800ff087b82 */ /* 0x000e300000000800 */
[----:B------:R-:W3:Y:S01]  /*0060*/  LDC.64 R4, c[0x0][0x380] ;  /* 0x0000e000ff047b82 */ /* 0x000ee20000000a00 */
[----:B0-----:R-:W-:-:S04]  /*0070*/  IMAD R8, R8, UR4, R9 ;  /* 0x0000000408087c24 */ /* 0x001fc8000f8e0209 */
[----:B------:R-:W-:-:S04]  /*0080*/  IMAD.SHL.U32 R2, R8, 0x4, RZ ;  /* 0x0000000408027824 */ /* 0x000fc800078e00ff */
[----:B---3--:R-:W-:-:S06]  /*0090*/  IMAD.WIDE.U32 R4, R2, 0x4, R4 ;  /* 0x0000000402047825 */ /* 0x008fcc00078e0004 */
[----:B-1----:R-:W3:Y:S01]  /*00a0*/  LDG.E.128 R4, desc[UR8][R4.64] ;  /* 0x0000000804047981 */ /* 0x002ee2000c1e1d00 */
[----:B--2---:R-:W-:Y:S01]  /*00b0*/  UIMAD UR4, UR7, UR6, URZ ;  /* 0x00000006070472a4 */ /* 0x004fe2000f8e02ff */
[----:B------:R-:W0:Y:S01]  /*00c0*/  S2UR UR6, SR_CgaCtaId ;  /* 0x00000000000679c3 */ /* 0x000e220000008800 */
[----:B------:R-:W-:Y:S01]  /*00d0*/  UMOV UR5, 0x400 ;  /* 0x0000040000057882 */ /* 0x000fe20000000000 */
[----:B------:R-:W-:-:S03]  /*00e0*/  HFMA2 R15, -RZ, RZ, 0, 0 ;  /* 0x00000000ff0f7431 */ /* 0x000fc600000001ff */
[----:B------:R-:W-:Y:S01]  /*00f0*/  ISETP.GE.U32.AND P0, PT, R8, UR4, PT ;  /* 0x0000000408007c0c */ /* 0x000fe2000bf06070 */
[----:B0-----:R-:W-:Y:S01]  /*0100*/  ULEA UR5, UR6, UR5, 0x18 ;  /* 0x0000000506057291 */ /* 0x001fe2000f8ec0ff */
[----:B---3--:R-:W-:-:S04]  /*0110*/  FADD R3, R4, R5 ;  /* 0x0000000504037221 */ /* 0x008fc80000000000 */
[----:B------:R-:W-:-:S04]  /*0120*/  FADD R0, R6, R3 ;  /* 0x0000000306007221 */ /* 0x000fc80000000000 */
[----:B------:R-:W-:-:S05]  /*0130*/  FADD R0, R7, R0 ;  /* 0x0000000007007221 */ /* 0x000fca0000000000 */
[----:B------:R-:W-:-:S05]  /*0140*/  FSEL R0, R0, RZ, !P0 ;  /* 0x000000ff00007208 */ /* 0x000fca0004000000 */
[----:B------:R-:W0:Y:S02]  /*0150*/  SHFL.BFLY PT, R3, R0, 0x10, 0x1f ;  /* 0x0e001f0000037f89 */ /* 0x000e2400000e0000 */
[----:B0-----:R-:W-:-:S05]  /*0160*/  FADD R3, R0, R3 ;  /* 0x0000000300037221 */ /* 0x001fca0000000000 */
[----:B------:R-:W0:Y:S02]  /*0170*/  SHFL.BFLY PT, R10, R3, 0x8, 0x1f ;  /* 0x0d001f00030a7f89 */ /* 0x000e2400000e0000 */
[----:B0-----:R-:W-:Y:S01]  /*0180*/  FADD R11, R3, R10 ;  /* 0x0000000a030b7221 */ /* 0x001fe20000000000 */
[----:B------:R-:W-:-:S04]  /*0190*/  IMAD.U32 R3, RZ, RZ, UR5 ;  /* 0x00000005ff037e24 */ /* 0x000fc8000f8e00ff */
[----:B------:R-:W0:Y:S02]  /*01a0*/  SHFL.BFLY PT, R10, R11, 0x4, 0x1f ;  /* 0x0c801f000b0a7f89 */ /* 0x000e2400000e0000 */
[----:B0-----:R-:W-:Y:S01]  /*01b0*/  FADD R12, R11, R10 ;  /* 0x0000000a0b0c7221 */ /* 0x001fe20000000000 */
[C---:B------:R-:W-:Y:S02]  /*01c0*/  LOP3.LUT P0, R10, R9.reuse, 0x1f, RZ, 0xc0, !PT ;  /* 0x0000001f090a7812 */ /* 0x040fe4000780c0ff */
[----:B------:R-:W-:Y:S02]  /*01d0*/  LEA.HI R11, R9, R3, RZ, 0x1d ;  /* 0x00000003090b7211 */ /* 0x000fe400078fe8ff */
[----:B------:R-:W0:Y:S01]  /*01e0*/  SHFL.BFLY PT, R13, R12, 0x2, 0x1f ;  /* 0x0c401f000c0d7f89 */ /* 0x000e2200000e0000 */
[----:B------:R-:W-:Y:S01]  /*01f0*/  ISETP.GT.U32.AND P1, PT, R10, 0x1, PT ;  /* 0x000000010a00780c */ /* 0x000fe20003f24070 */
[----:B0-----:R-:W-:Y:S01]  /*0200*/  FADD R13, R12, R13 ;  /* 0x0000000d0c0d7221 */ /* 0x001fe20000000000 */
[----:B------:R-:W-:-:S04]  /*0210*/  IMAD R12, R10, 0x4, R3 ;  /* 0x000000040a0c7824 */ /* 0x000fc800078e0203 */
[----:B------:R-:W0:Y:S02]  /*0220*/  SHFL.BFLY PT, R14, R13, 0x1, 0x1f ;  /* 0x0c201f000d0e7f89 */ /* 0x000e2400000e0000 */
[----:B0-----:R-:W-:-:S05]  /*0230*/  FADD R14, R13, R14 ;  /* 0x0000000e0d0e7221 */ /* 0x001fca0000000000 */
[----:B------:R0:W-:Y:S01]  /*0240*/  @!P0 STS [R11], R14 ;  /* 0x0000000e0b008388 */ /* 0x0001e20000000800 */
[----:B------:R-:W-:Y:S01]  /*0250*/  BAR.SYNC.DEFER_BLOCKING 0x0 ;  /* 0x0000000000007b1d */ /* 0x000fe20000010000 */
[----:B------:R-:W-:-:S05]  /*0260*/  PLOP3.LUT P0, PT, PT, PT, PT, 0x8, 0x80 ;  /* 0x000000000080781c */ /* 0x000fca0003f0e170 */
[----:B------:R0:W1:Y:S01]  /*0270*/  @!P1 LDS R15, [R12] ;  /* 0x000000000c0f9984 */ /* 0x0000620000000800 */
[----:B------:R-:W-:-:S13]  /*0280*/  ISETP.GT.U32.AND P1, PT, R9, 0x1f, PT ;  /* 0x0000001f0900780c */ /* 0x000fda0003f24070 */
[----:B0-----:R-:W-:Y:S05]  /*0290*/  @P1 BRA `(.L_x_0) ;  /* 0x0000000000641947 */ /* 0x001fea0003800000 */
[----:B------:R-:W-:Y:S05]  /*02a0*/  WARPSYNC.ALL ;  /* 0x0000000000007948 */ /* 0x000fea0003800000 */
[----:B-1----:R-:W0:Y:S01]  /*02b0*/  SHFL.BFLY PT, R0, R15, 0x1, 0x1f ;  /* 0x0c201f000f007f89 */ /* 0x002e2200000e0000 */
[----:B------:R-:W-:Y:S01]  /*02c0*/  ISETP.NE.AND P1, PT, R9, RZ, PT ;  /* 0x000000ff0900720c */ /* 0x000fe20003f25270 */
[----:B0-----:R-:W-:-:S12]  /*02d0*/  FADD R0, R0, R15 ;  /* 0x0000000f00007221 */ /* 0x001fd80000000000 */
[----:B------:R-:W-:Y:S05]  /*02e0*/  @P1 BRA `(.L_x_0) ;  /* 0x0000000000501947 */ /* 0x000fea0003800000 */
[----:B------:R-:W-:Y:S01]  /*02f0*/  I2FP.F32.S32 R3, UR7 ;  /* 0x0000000700037c45 */ /* 0x000fe20008201400 */
[----:B------:R-:W-:Y:S03]  /*0300*/  BSSY.RECONVERGENT B0, `(.L_x_1) ;  /* 0x000000c000007945 */ /* 0x000fe60003800200 */
[----:B------:R-:W0:Y:S08]  /*0310*/  MUFU.RCP R14, R3 ;  /* 0x00000003000e7308 */ /* 0x000e300000001000 */
[----:B------:R-:W1:Y:S01]  /*0320*/  FCHK P0, R0, R3 ;  /* 0x0000000300007302 */ /* 0x000e620000000000 */
[----:B0-----:R-:W-:-:S04]  /*0330*/  FFMA R13, -R3, R14, 1 ;  /* 0x3f800000030d7423 */ /* 0x001fc8000000010e */
[----:B------:R-:W-:-:S04]  /*0340*/  FFMA R13, R14, R13, R14 ;  /* 0x0000000d0e0d7223 */ /* 0x000fc8000000000e */
[----:B------:R-:W-:-:S04]  /*0350*/  FFMA R14, R0, R13, RZ ;  /* 0x0000000d000e7223 */ /* 0x000fc800000000ff */
[----:B------:R-:W-:-:S04]  /*0360*/  FFMA R15, -R3, R14, R0 ;  /* 0x0000000e030f7223 */ /* 0x000fc80000000100 */
[----:B------:R-:W-:Y:S01]  /*0370*/  FFMA R14, R13, R15, R14 ;  /* 0x0000000f0d0e7223 */ /* 0x000fe2000000000e */
[----:B-1----:R-:W-:Y:S06]  /*0380*/  @!P0 BRA `(.L_x_2) ;  /* 0x00000000000c8947 */ /* 0x002fec0003800000 */
[----:B------:R-:W-:-:S07]  /*0390*/  MOV R14, 0x3b0 ;  /* 0x000003b0000e7802 */ /* 0x000fce0000000f00 */
[----:B------:R-:W-:Y:S05]  /*03a0*/  CALL.REL.NOINC `($__internal_0_$__cuda_sm3x_div_rn_noftz_f32_slowpath) ;  /* 0x0000000400647944 */ /* 0x000fea0003c00000 */
[----:B------:R-:W-:-:S07]  /*03b0*/  MOV R14, R0 ;  /* 0x00000000000e7202 */ /* 0x000fce0000000f00 */
.L_x_2:
[----:B------:R-:W-:Y:S05]  /*03c0*/  BSYNC.RECONVERGENT B0 ;  /* 0x0000000000007941 */ /* 0x000fea0003800200 */
.L_x_1:
[----:B------:R-:W0:Y:S01]  /*03d0*/  S2UR UR6, SR_CgaCtaId ;  /* 0x00000000000679c3 */ /* 0x000e220000008800 */
[----:B------:R-:W-:Y:S01]  /*03e0*/  UMOV UR5, 0x400 ;  /* 0x0000040000057882 */ /* 0x000fe20000000000 */
[----:B------:R-:W-:Y:S01]  /*03f0*/  PLOP3.LUT P0, PT, PT, PT, PT, 0x80, 0x8 ;  /* 0x000000000008781c */ /* 0x000fe20003f0f070 */
[----:B0-----:R-:W-:-:S06]  /*0400*/  ULEA UR5, UR6, UR5, 0x18 ;  /* 0x0000000506057291 */ /* 0x001fcc000f8ec0ff */
[----:B------:R-:W-:-:S05]  /*0410*/  IMAD.U32 R3, RZ, RZ, UR5 ;  /* 0x00000005ff037e24 */ /* 0x000fca000f8e00ff */
[----:B------:R0:W-:Y:S02]  /*0420*/  STS [R3+0x8], R14 ;  /* 0x0000080e03007388 */ /* 0x0001e40000000800 */
.L_x_0:
[----:B------:R-:W-:Y:S05]  /*0430*/  WARPSYNC.ALL ;  /* 0x0000000000007948 */ /* 0x000fea0003800000 */
[----:B------:R-:W-:Y:S01]  /*0440*/  BAR.SYNC.DEFER_BLOCKING 0x0 ;  /* 0x0000000000007b1d */ /* 0x000fe20000010000 */
[C---:B------:R-:W-:Y:S02]  /*0450*/  ISETP.NE.AND P1, PT, R10.reuse, RZ, PT ;  /* 0x000000ff0a00720c */ /* 0x040fe40003f25270 */
[----:B------:R-:W-:-:S03]  /*0460*/  ISETP.GT.U32.AND P2, PT, R10, 0x1, PT ;  /* 0x000000010a00780c */ /* 0x000fc60003f44070 */
[----:B------:R-:W0:Y:S02]  /*0470*/  LDS R0, [R3+0x8] ;  /* 0x0000080003007984 */ /* 0x000e240000000800 */
[--C-:B0-----:R-:W-:Y:S01]  /*0480*/  FADD R14, R5, -R0.reuse ;  /* 0x80000000050e7221 */ /* 0x101fe20000000000 */
[--C-:B------:R-:W-:Y:S01]  /*0490*/  FADD R13, R4, -R0.reuse ;  /* 0x80000000040d7221 */ /* 0x100fe20000000000 */
[----:B-1----:R-:W-:Y:S02]  /*04a0*/  FADD R15, R6, -R0 ;  /* 0x80000000060f7221 */ /* 0x002fe40000000000 */
[----:B------:R-:W-:-:S04]  /*04b0*/  FMUL R14, R14, R14 ;  /* 0x0000000e0e0e7220 */ /* 0x000fc80000400000 */
[----:B------:R-:W-:Y:S01]  /*04c0*/  FFMA R14, R13, R13, R14 ;  /* 0x0000000d0d0e7223 */ /* 0x000fe2000000000e */
[----:B------:R-:W-:-:S03]  /*04d0*/  FADD R13, R7, -R0 ;  /* 0x80000000070d7221 */ /* 0x000fc60000000000 */
[----:B------:R-:W-:-:S04]  /*04e0*/  FFMA R14, R15, R15, R14 ;  /* 0x0000000f0f0e7223 */ /* 0x000fc8000000000e */
[----:B------:R-:W-:-:S05]  /*04f0*/  FFMA R14, R13, R13, R14 ;  /* 0x0000000d0d0e7223 */ /* 0x000fca000000000e */
[----:B------:R-:W0:Y:S02]  /*0500*/  SHFL.BFLY PT, R13, R14, 0x10, 0x1f ;  /* 0x0e001f000e0d7f89 */ /* 0x000e2400000e0000 */
[----:B0-----:R-:W-:-:S05]  /*0510*/  FADD R13, R14, R13 ;  /* 0x0000000d0e0d7221 */ /* 0x001fca0000000000 */
[----:B------:R-:W0:Y:S02]  /*0520*/  SHFL.BFLY PT, R0, R13, 0x8, 0x1f ;  /* 0x0d001f000d007f89 */ /* 0x000e2400000e0000 */
[----:B0-----:R-:W-:-:S05]  /*0530*/  FADD R0, R13, R0 ;  /* 0x000000000d007221 */ /* 0x001fca0000000000 */
[----:B------:R-:W0:Y:S02]  /*0540*/  SHFL.BFLY PT, R15, R0, 0x4, 0x1f ;  /* 0x0c801f00000f7f89 */ /* 0x000e2400000e0000 */
[----:B0-----:R-:W-:-:S05]  /*0550*/  FADD R15, R0, R15 ;  /* 0x0000000f000f7221 */ /* 0x001fca0000000000 */
[----:B------:R-:W0:Y:S02]  /*0560*/  SHFL.BFLY PT, R16, R15, 0x2, 0x1f ;  /* 0x0c401f000f107f89 */ /* 0x000e2400000e0000 */
[----:B0-----:R-:W-:-:S05]  /*0570*/  FADD R16, R15, R16 ;  /* 0x000000100f107221 */ /* 0x001fca0000000000 */
[----:B------:R-:W0:Y:S02]  /*0580*/  SHFL.BFLY PT, R17, R16, 0x1, 0x1f ;  /* 0x0c201f0010117f89 */ /* 0x000e2400000e0000 */
[----:B0-----:R-:W-:Y:S01]  /*0590*/  FADD R10, R16, R17 ;  /* 0x00000011100a7221 */ /* 0x001fe20000000000 */
[----:B------:R-:W-:-:S04]  /*05a0*/  MOV R17, RZ ;  /* 0x000000ff00117202 */ /* 0x000fc80000000f00 */
[----:B------:R0:W-:Y:S01]  /*05b0*/  @!P1 STS [R11], R10 ;  /* 0x0000000a0b009388 */ /* 0x0001e20000000800 */
[----:B------:R-:W-:Y:S01]  /*05c0*/  BAR.SYNC.DEFER_BLOCKING 0x0 ;  /* 0x0000000000007b1d */ /* 0x000fe20000010000 */
[----:B------:R-:W-:-:S05]  /*05d0*/  ISETP.GT.U32.AND P1, PT, R9, 0x1f, PT ;  /* 0x0000001f0900780c */ /* 0x000fca0003f24070 */
[----:B------:R0:W1:Y:S08]  /*05e0*/  @!P2 LDS R17, [R12] ;  /* 0x000000000c11a984 */ /* 0x0000700000000800 */
[----:B0-----:R-:W-:Y:S05]  /*05f0*/  @P1 BRA `(.L_x_3) ;  /* 0x00000000000c1947 */ /* 0x001fea0003800000 */
[----:B------:R-:W-:Y:S05]  /*0600*/  WARPSYNC.ALL ;  /* 0x0000000000007948 */ /* 0x000fea0003800000 */
[----:B-1----:R-:W0:Y:S02]  /*0610*/  SHFL.BFLY PT, R0, R17, 0x1, 0x1f ;  /* 0x0c201f0011007f89 */ /* 0x002e2400000e0000 */
[----:B0-----:R-:W-:-:S07]  /*0620*/  FADD R17, R17, R0 ;  /* 0x0000000011117221 */ /* 0x001fce0000000000 */
.L_x_3:
[----:B------:R-:W-:Y:S05]  /*0630*/  @!P0 BRA `(.L_x_4) ;  /* 0x0000000000688947 */ /* 0x000fea0003800000 */
[----:B------:R-:W0:Y:S01]  /*0640*/  LDCU UR5, c[0x0][0x39c] ;  /* 0x00007380ff0577ac */ /* 0x000e220008000800 */
[----:B------:R-:W-:Y:S01]  /*0650*/  BSSY.RECONVERGENT B0, `(.L_x_5) ;  /* 0x000000e000007945 */ /* 0x000fe20003800200 */
[----:B0-----:R-:W-:-:S04]  /*0660*/  I2FP.F32.S32 R12, UR5 ;  /* 0x00000005000c7c45 */ /* 0x001fc80008201400 */
[----:B------:R-:W0:Y:S08]  /*0670*/  MUFU.RCP R3, R12 ;  /* 0x0000000c00037308 */ /* 0x000e300000001000 */
[----:B-1----:R-:W1:Y:S01]  /*0680*/  FCHK P0, R17, R12 ;  /* 0x0000000c11007302 */ /* 0x002e620000000000 */
[----:B0-----:R-:W-:-:S04]  /*0690*/  FFMA R0, -R12, R3, 1 ;  /* 0x3f8000000c007423 */ /* 0x001fc80000000103 */
[----:B------:R-:W-:-:S04]  /*06a0*/  FFMA R0, R3, R0, R3 ;  /* 0x0000000003007223 */ /* 0x000fc80000000003 */
[----:B------:R-:W-:-:S04]  /*06b0*/  FFMA R3, R0, R17, RZ ;  /* 0x0000001100037223 */ /* 0x000fc800000000ff */
[----:B------:R-:W-:-:S04]  /*06c0*/  FFMA R10, -R12, R3, R17 ;  /* 0x000000030c0a7223 */ /* 0x000fc80000000111 */
[----:B------:R-:W-:Y:S01]  /*06d0*/  FFMA R0, R0, R10, R3 ;  /* 0x0000000a00007223 */ /* 0x000fe20000000003 */
[----:B-1----:R-:W-:Y:S06]  /*06e0*/  @!P0 BRA `(.L_x_6) ;  /* 0x0000000000108947 */ /* 0x002fec0003800000 */
[----:B------:R-:W-:Y:S01]  /*06f0*/  IMAD.MOV.U32 R0, RZ, RZ, R17 ;  /* 0x000000ffff007224 */ /* 0x000fe200078e0011 */
[----:B------:R-:W-:Y:S02]  /*0700*/  MOV R3, R12 ;  /* 0x0000000c00037202 */ /* 0x000fe40000000f00 */
[----:B------:R-:W-:-:S07]  /*0710*/  MOV R14, 0x730 ;  /* 0x00000730000e7802 */ /* 0x000fce0000000f00 */
[----:B------:R-:W-:Y:S05]  /*0720*/  CALL.REL.NOINC `($__internal_0_$__cuda_sm3x_div_rn_noftz_f32_slowpath) ;  /* 0x0000000000847944 */ /* 0x000fea0003c00000 */
.L_x_6:
[----:B------:R-:W-:Y:S05]  /*0730*/  BSYNC.RECONVERGENT B0 ;  /* 0x0000000000007941 */ /* 0x000fea0003800200 */
.L_x_5:
[----:B------:R-:W-:Y:S01]  /*0740*/  FADD R0, R0, 9.9999997473787516356e-06 ;  /* 0x3727c5ac00007421 */ /* 0x000fe20000000000 */
[----:B------:R-:W0:Y:S01]  /*0750*/  S2UR UR6, SR_CgaCtaId ;  /* 0x00000000000679c3 */ /* 0x000e220000008800 */
[----:B------:R-:W-:-:S03]  /*0760*/  UMOV UR5, 0x400 ;  /* 0x0000040000057882 */ /* 0x000fc60000000000 */
[----:B------:R-:W-:-:S13]  /*0770*/  FSETP.GEU.AND P0, PT, |R0|, 1.175494350822287508e-38, PT ;  /* 0x008000000000780b */ /* 0x000fda0003f0e200 */
[----:B------:R-:W-:-:S04]  /*0780*/  @!P0 FMUL R0, R0, 16777216 ;  /* 0x4b80000000008820 */ /* 0x000fc80000400000 */
[----:B------:R-:W1:Y:S01]  /*0790*/  MUFU.RSQ R10, R0 ;  /* 0x00000000000a7308 */ /* 0x000e620000001400 */
[----:B0-----:R-:W-:-:S06]  /*07a0*/  ULEA UR5, UR6, UR5, 0x18 ;  /* 0x0000000506057291 */ /* 0x001fcc000f8ec0ff */
[----:B------:R-:W-:Y:S02]  /*07b0*/  IMAD.U32 R3, RZ, RZ, UR5 ;  /* 0x00000005ff037e24 */ /* 0x000fe4000f8e00ff */
[----:B-1----:R-:W-:-:S05]  /*07c0*/  @!P0 FMUL R10, R10, 4096 ;  /* 0x458000000a0a8820 */ /* 0x002fca0000400000 */
[----:B------:R0:W-:Y:S02]  /*07d0*/  STS [R3+0xc], R10 ;  /* 0x00000c0a03007388 */ /* 0x0001e40000000800 */
.L_x_4:
[----:B------:R-:W-:Y:S05]  /*07e0*/  WARPSYNC.ALL ;  /* 0x0000000000007948 */ /* 0x000fea0003800000 */
[----:B------:R-:W-:Y:S01]  /*07f0*/  BAR.SYNC.DEFER_BLOCKING 0x0 ;  /* 0x0000000000007b1d */ /* 0x000fe20000010000 */
[----:B------:R-:W-:-:S13]  /*0800*/  ISETP.GE.U32.AND P0, PT, R8, UR4, PT ;  /* 0x0000000408007c0c */ /* 0x000fda000bf06070 */
[----:B------:R-:W-:Y:S05]  /*0810*/  @P0 EXIT ;  /* 0x000000000000094d */ /* 0x000fea0003800000 */
[----:B------:R-:W2:Y:S01]  /*0820*/  LDS.64 R12, [R3+0x8] ;  /* 0x00000800030c7984 */ /* 0x000ea20000000a00 */
[----:B0-----:R-:W0:Y:S08]  /*0830*/  LDC.64 R10, c[0x0][0x390] ;  /* 0x0000e400ff0a7b82 */ /* 0x001e300000000a00 */
[----:B------:R-:W3:Y:S02]  /*0840*/  LDC.64 R8, c[0x0][0x388] ;  /* 0x0000e200ff087b82 */ /* 0x000ee40000000a00 */
[----:B---3--:R-:W-:-:S04]  /*0850*/  IMAD.WIDE.U32 R8, R2, 0x4, R8 ;  /* 0x0000000402087825 */ /* 0x008fc800078e0008 */
[--C-:B--2---:R-:W-:Y:S01]  /*0860*/  FADD R4, R4, -R12.reuse ;  /* 0x8000000c04047221 */ /* 0x104fe20000000000 */
[--C-:B------:R-:W-:Y:S01]  /*0870*/  FADD R0, R5, -R12.reuse ;  /* 0x8000000c05007221 */ /* 0x100fe20000000000 */
[--C-:B------:R-:W-:Y:S01]  /*0880*/  FADD R6, R6, -R12.reuse ;  /* 0x8000000c06067221 */ /* 0x100fe20000000000 */
[----:B------:R-:W-:Y:S01]  /*0890*/  FADD R12, R7, -R12 ;  /* 0x8000000c070c7221 */ /* 0x000fe20000000000 */
[-C--:B------:R-:W-:Y:S01]  /*08a0*/  FMUL R4, R4, R13.reuse ;  /* 0x0000000d04047220 */ /* 0x080fe20000400000 */
[-C--:B------:R-:W-:Y:S01]  /*08b0*/  FMUL R0, R0, R13.reuse ;  /* 0x0000000d00007220 */ /* 0x080fe20000400000 */
[-C--:B------:R-:W-:Y:S01]  /*08c0*/  FMUL R6, R6, R13.reuse ;  /* 0x0000000d06067220 */ /* 0x080fe20000400000 */
[----:B------:R-:W-:Y:S01]  /*08d0*/  FMUL R12, R12, R13 ;  /* 0x0000000d0c0c7220 */ /* 0x000fe20000400000 */
[-CC-:B0-----:R-:W-:Y:S01]  /*08e0*/  FFMA R4, R4, R10.reuse, R11.reuse ;  /* 0x0000000a04047223 */ /* 0x181fe2000000000b */
[-CC-:B------:R-:W-:Y:S01]  /*08f0*/  FFMA R5, R0, R10.reuse, R11.reuse ;  /* 0x0000000a00057223 */ /* 0x180fe2000000000b */
[-CC-:B------:R-:W-:Y:S01]  /*0900*/  FFMA R6, R6, R10.reuse, R11.reuse ;  /* 0x0000000a06067223 */ /* 0x180fe2000000000b */
[----:B------:R-:W-:-:S05]  /*0910*/  FFMA R7, R12, R10, R11 ;  /* 0x0000000a0c077223 */ /* 0x000fca000000000b */
[----:B------:R-:W-:Y:S01]  /*0920*/  STG.E.128 desc[UR8][R8.64], R4 ;  /* 0x0000000408007986 */ /* 0x000fe2000c101d08 */
[----:B------:R-:W-:Y:S05]  /*0930*/  EXIT ;  /* 0x000000000000794d */ /* 0x000fea0003800000 */
        .weak           $__internal_0_$__cuda_sm3x_div_rn_noftz_f32_slowpath
        .type           $__internal_0_$__cuda_sm3x_div_rn_noftz_f32_slowpath,@function
        .size           $__internal_0_$__cuda_sm3x_div_rn_noftz_f32_slowpath,(.L_x_19 - $__internal_0_$__cuda_sm3x_div_rn_noftz_f32_slowpath)
$__internal_0_$__cuda_sm3x_div_rn_noftz_f32_slowpath:
[----:B------:R-:W-:Y:S01]  /*0940*/  SHF.R.U32.HI R15, RZ, 0x17, R3 ;  /* 0x00000017ff0f7819 */ /* 0x000fe20000011603 */
[----:B------:R-:W-:Y:S01]  /*0950*/  BSSY.RECONVERGENT B1, `(.L_x_7) ;  /* 0x0000062000017945 */ /* 0x000fe20003800200 */
[----:B------:R-:W-:Y:S02]  /*0960*/  SHF.R.U32.HI R13, RZ, 0x17, R0 ;  /* 0x00000017ff0d7819 */ /* 0x000fe40000011600 */
[----:B------:R-:W-:Y:S02]  /*0970*/  LOP3.LUT R15, R15, 0xff, RZ, 0xc0, !PT ;  /* 0x000000ff0f0f7812 */ /* 0x000fe400078ec0ff */
[----:B------:R-:W-:Y:S02]  /*0980*/  LOP3.LUT R18, R13, 0xff, RZ, 0xc0, !PT ;  /* 0x000000ff0d127812 */ /* 0x000fe400078ec0ff */
[----:B------:R-:W-:-:S03]  /*0990*/  IADD3 R17, PT, PT, R15, -0x1, RZ ;  /* 0xffffffff0f117810 */ /* 0x000fc60007ffe0ff */
[----:B------:R-:W-:Y:S01]  /*09a0*/  VIADD R16, R18, 0xffffffff ;  /* 0xffffffff12107836 */ /* 0x000fe20000000000 */
[----:B------:R-:W-:-:S04]  /*09b0*/  ISETP.GT.U32.AND P0, PT, R17, 0xfd, PT ;  /* 0x000000fd1100780c */ /* 0x000fc80003f04070 */
[----:B------:R-:W-:-:S13]  /*09c0*/  ISETP.GT.U32.OR P0, PT, R16, 0xfd, P0 ;  /* 0x000000fd1000780c */ /* 0x000fda0000704470 */
[----:B------:R-:W-:Y:S01]  /*09d0*/  @!P0 MOV R13, RZ ;  /* 0x000000ff000d8202 */ /* 0x000fe20000000f00 */
[----:B------:R-:W-:Y:S06]  /*09e0*/  @!P0 BRA `(.L_x_8) ;  /* 0x00000000005c8947 */ /* 0x000fec0003800000 */
[----:B------:R-:W-:Y:S02]  /*09f0*/  FSETP.GTU.FTZ.AND P0, PT, |R0|, +INF , PT ;  /* 0x7f8000000000780b */ /* 0x000fe40003f1c200 */
[----:B------:R-:W-:-:S04]  /*0a00*/  FSETP.GTU.FTZ.AND P1, PT, |R3|, +INF , PT ;  /* 0x7f8000000300780b */ /* 0x000fc80003f3c200 */
[----:B------:R-:W-:-:S13]  /*0a10*/  PLOP3.LUT P0, PT, P0, P1, PT, 0xf8, 0x8f ;  /* 0x00000000008f781c */ /* 0x000fda0000703f70 */
[----:B------:R-:W-:Y:S05]  /*0a20*/  @P0 BRA `(.L_x_9) ;  /* 0x00000004004c0947 */ /* 0x000fea0003800000 */
[----:B------:R-:W-:-:S13]  /*0a30*/  LOP3.LUT P0, RZ, R3, 0x7fffffff, R0, 0xc8, !PT ;  /* 0x7fffffff03ff7812 */ /* 0x000fda000780c800 */
[----:B------:R-:W-:Y:S05]  /*0a40*/  @!P0 BRA `(.L_x_10) ;  /* 0x00000004003c8947 */ /* 0x000fea0003800000 */
[C---:B------:R-:W-:Y:S02]  /*0a50*/  FSETP.NEU.FTZ.AND P2, PT, |R0|.reuse, +INF , PT ;  /* 0x7f8000000000780b */ /* 0x040fe40003f5d200 */
[----:B------:R-:W-:Y:S02]  /*0a60*/  FSETP.NEU.FTZ.AND P1, PT, |R3|, +INF , PT ;  /* 0x7f8000000300780b */ /* 0x000fe40003f3d200 */
[----:B------:R-:W-:-:S11]  /*0a70*/  FSETP.NEU.FTZ.AND P0, PT, |R0|, +INF , PT ;  /* 0x7f8000000000780b */ /* 0x000fd60003f1d200 */
[----:B------:R-:W-:Y:S05]  /*0a80*/  @!P1 BRA !P2, `(.L_x_10) ;  /* 0x00000004002c9947 */ /* 0x000fea0005000000 */
[----:B------:R-:W-:-:S04]  /*0a90*/  LOP3.LUT P2, RZ, R0, 0x7fffffff, RZ, 0xc0, !PT ;  /* 0x7fffffff00ff7812 */ /* 0x000fc8000784c0ff */
[----:B------:R-:W-:-:S13]  /*0aa0*/  PLOP3.LUT P1, PT, P1, P2, PT, 0x2f, 0xf2 ;  /* 0x0000000000f2781c */ /* 0x000fda0000f24577 */
[----:B------:R-:W-:Y:S05]  /*0ab0*/  @P1 BRA `(.L_x_11) ;  /* 0x0000000400181947 */ /* 0x000fea0003800000 */
[----:B------:R-:W-:-:S04]  /*0ac0*/  LOP3.LUT P1, RZ, R3, 0x7fffffff, RZ, 0xc0, !PT ;  /* 0x7fffffff03ff7812 */ /* 0x000fc8000782c0ff */
[----:B------:R-:W-:-:S13]  /*0ad0*/  PLOP3.LUT P0, PT, P0, P1, PT, 0x2f, 0xf2 ;  /* 0x0000000000f2781c */ /* 0x000fda0000702577 */
[----:B------:R-:W-:Y:S05]  /*0ae0*/  @P0 BRA `(.L_x_12) ;  /* 0x0000000400000947 */ /* 0x000fea0003800000 */
[----:B------:R-:W-:Y:S02]  /*0af0*/  ISETP.GE.AND P0, PT, R16, RZ, PT ;  /* 0x000000ff1000720c */ /* 0x000fe40003f06270 */
[----:B------:R-:W-:-:S11]  /*0b00*/  ISETP.GE.AND P1, PT, R17, RZ, PT ;  /* 0x000000ff1100720c */ /* 0x000fd60003f26270 */
[----:B------:R-:W-:Y:S01]  /*0b10*/  @P0 IMAD.MOV.U32 R13, RZ, RZ, RZ ;  /* 0x000000ffff0d0224 */ /* 0x000fe200078e00ff */
[----:B------:R-:W-:Y:S01]  /*0b20*/  @!P0 MOV R13, 0xffffffc0 ;  /* 0xffffffc0000d8802 */ /* 0x000fe20000000f00 */
[----:B------:R-:W-:Y:S01]  /*0b30*/  @!P0 FFMA R0, R0, 1.84467440737095516160e+19, RZ ;  /* 0x5f80000000008823 */ /* 0x000fe200000000ff */
[----:B------:R-:W-:-:S03]  /*0b40*/  @!P1 FFMA R3, R3, 1.84467440737095516160e+19, RZ ;  /* 0x5f80000003039823 */ /* 0x000fc600000000ff */
[----:B------:R-:W-:-:S07]  /*0b50*/  @!P1 VIADD R13, R13, 0x40 ;  /* 0x000000400d0d9836 */ /* 0x000fce0000000000 */
.L_x_8:
[----:B------:R-:W-:Y:S01]  /*0b60*/  LEA R16, R15, 0xc0800000, 0x17 ;  /* 0xc08000000f107811 */ /* 0x000fe200078eb8ff */
[----:B------:R-:W-:Y:S03]  /*0b70*/  BSSY.RECONVERGENT B2, `(.L_x_13) ;  /* 0x0000036000027945 */ /* 0x000fe60003800200 */
[----:B------:R-:W-:Y:S01]  /*0b80*/  IADD3 R17, PT, PT, -R16, R3, RZ ;  /* 0x0000000310117210 */ /* 0x000fe20007ffe1ff */
[----:B------:R-:W-:-:S03]  /*0b90*/  VIADD R16, R18, 0xffffff81 ;  /* 0xffffff8112107836 */ /* 0x000fc60000000000 */
[----:B------:R-:W0:Y:S01]  /*0ba0*/  MUFU.RCP R3, R17 ;  /* 0x0000001100037308 */ /* 0x000e220000001000 */
[----:B------:R-:W-:Y:S01]  /*0bb0*/  FADD.FTZ R19, -R17, -RZ ;  /* 0x800000ff11137221 */ /* 0x000fe20000010100 */
[C---:B------:R-:W-:Y:S01]  /*0bc0*/  IMAD R0, R16.reuse, -0x800000, R0 ;  /* 0xff80000010007824 */ /* 0x040fe200078e0200 */
[----:B------:R-:W-:-:S04]  /*0bd0*/  IADD3 R16, PT, PT, R16, 0x7f, -R15 ;  /* 0x0000007f10107810 */ /* 0x000fc80007ffe80f */
[----:B------:R-:W-:Y:S01]  /*0be0*/  IADD3 R16, PT, PT, R16, R13, RZ ;  /* 0x0000000d10107210 */ /* 0x000fe20007ffe0ff */
[----:B0-----:R-:W-:-:S04]  /*0bf0*/  FFMA R18, R3, R19, 1 ;  /* 0x3f80000003127423 */ /* 0x001fc80000000013 */
[----:B------:R-:W-:-:S04]  /*0c00*/  FFMA R3, R3, R18, R3 ;  /* 0x0000001203037223 */ /* 0x000fc80000000003 */
[----:B------:R-:W-:-:S04]  /*0c10*/  FFMA R18, R0, R3, RZ ;  /* 0x0000000300127223 */ /* 0x000fc800000000ff */
[----:B------:R-:W-:-:S04]  /*0c20*/  FFMA R20, R19, R18, R0 ;  /* 0x0000001213147223 */ /* 0x000fc80000000000 */
[----:B------:R-:W-:-:S04]  /*0c30*/  FFMA R20, R3, R20, R18 ;  /* 0x0000001403147223 */ /* 0x000fc80000000012 */
[----:B------:R-:W-:-:S04]  /*0c40*/  FFMA R19, R19, R20, R0 ;  /* 0x0000001413137223 */ /* 0x000fc80000000000 */
[----:B------:R-:W-:-:S05]  /*0c50*/  FFMA R0, R3, R19, R20 ;  /* 0x0000001303007223 */ /* 0x000fca0000000014 */
[----:B------:R-:W-:-:S04]  /*0c60*/  SHF.R.U32.HI R15, RZ, 0x17, R0 ;  /* 0x00000017ff0f7819 */ /* 0x000fc80000011600 */
[----:B------:R-:W-:-:S05]  /*0c70*/  LOP3.LUT R15, R15, 0xff, RZ, 0xc0, !PT ;  /* 0x000000ff0f0f7812 */ /* 0x000fca00078ec0ff */
[----:B------:R-:W-:-:S05]  /*0c80*/  IMAD.IADD R17, R15, 0x1, R16 ;  /* 0x000000010f117824 */ /* 0x000fca00078e0210 */
[----:B------:R-:W-:-:S04]  /*0c90*/  IADD3 R13, PT, PT, R17, -0x1, RZ ;  /* 0xffffffff110d7810 */ /* 0x000fc80007ffe0ff */
[----:B------:R-:W-:-:S13]  /*0ca0*/  ISETP.GE.U32.AND P0, PT, R13, 0xfe, PT ;  /* 0x000000fe0d00780c */ /* 0x000fda0003f06070 */
[----:B------:R-:W-:Y:S05]  /*0cb0*/  @!P0 BRA `(.L_x_14) ;  /* 0x0000000000808947 */ /* 0x000fea0003800000 */
[----:B------:R-:W-:-:S13]  /*0cc0*/  ISETP.GT.AND P0, PT, R17, 0xfe, PT ;  /* 0x000000fe1100780c */ /* 0x000fda0003f04270 */
[----:B------:R-:W-:Y:S05]  /*0cd0*/  @P0 BRA `(.L_x_15) ;  /* 0x00000000006c0947 */ /* 0x000fea0003800000 */
[----:B------:R-:W-:-:S13]  /*0ce0*/  ISETP.GE.AND P0, PT, R17, 0x1, PT ;  /* 0x000000011100780c */ /* 0x000fda0003f06270 */
[----:B------:R-:W-:Y:S05]  /*0cf0*/  @P0 BRA `(.L_x_16) ;  /* 0x0000000000740947 */ /* 0x000fea0003800000 */
[----:B------:R-:W-:Y:S02]  /*0d00*/  ISETP.GE.AND P0, PT, R17, -0x18, PT ;  /* 0xffffffe81100780c */ /* 0x000fe40003f06270 */
[----:B------:R-:W-:-:S11]  /*0d10*/  LOP3.LUT R0, R0, 0x80000000, RZ, 0xc0, !PT ;  /* 0x8000000000007812 */ /* 0x000fd600078ec0ff */
[----:B------:R-:W-:Y:S05]  /*0d20*/  @!P0 BRA `(.L_x_16) ;  /* 0x0000000000688947 */ /* 0x000fea0003800000 */
[-CC-:B------:R-:W-:Y:S01]  /*0d30*/  FFMA.RZ R13, R3, R19.reuse, R20.reuse ;  /* 0x00000013030d7223 */ /* 0x180fe2000000c014 */
[----:B------:R-:W-:Y:S02]  /*0d40*/  VIADD R18, R17, 0x20 ;  /* 0x0000002011127836 */ /* 0x000fe40000000000 */
[-CC-:B------:R-:W-:Y:S01]  /*0d50*/  FFMA.RM R16, R3, R19.reuse, R20.reuse ;  /* 0x0000001303107223 */ /* 0x180fe20000004014 */
[----:B------:R-:W-:Y:S02]  /*0d60*/  ISETP.NE.AND P2, PT, R17, RZ, PT ;  /* 0x000000ff1100720c */ /* 0x000fe40003f45270 */
[----:B------:R-:W-:Y:S01]  /*0d70*/  LOP3.LUT R15, R13, 0x7fffff, RZ, 0xc0, !PT ;  /* 0x007fffff0d0f7812 */ /* 0x000fe200078ec0ff */
[----:B------:R-:W-:Y:S01]  /*0d80*/  FFMA.RP R13, R3, R19, R20 ;  /* 0x00000013030d7223 */ /* 0x000fe20000008014 */
[----:B------:R-:W-:Y:S02]  /*0d90*/  ISETP.NE.AND P1, PT, R17, RZ, PT ;  /* 0x000000ff1100720c */ /* 0x000fe40003f25270 */
[----:B------:R-:W-:-:S02]  /*0da0*/  LOP3.LUT R15, R15, 0x800000, RZ, 0xfc, !PT ;  /* 0x008000000f0f7812 */ /* 0x000fc400078efcff */
[----:B------:R-:W-:Y:S02]  /*0db0*/  IADD3 R3, PT, PT, -R17, RZ, RZ ;  /* 0x000000ff11037210 */ /* 0x000fe40007ffe1ff */
[----:B------:R-:W-:Y:S02]  /*0dc0*/  SHF.L.U32 R18, R15, R18, RZ ;  /* 0x000000120f127219 */ /* 0x000fe400000006ff */
[----:B------:R-:W-:Y:S02]  /*0dd0*/  FSETP.NEU.FTZ.AND P0, PT, R13, R16, PT ;  /* 0x000000100d00720b */ /* 0x000fe40003f1d000 */
[----:B------:R-:W-:Y:S02]  /*0de0*/  SEL R16, R3, RZ, P2 ;  /* 0x000000ff03107207 */ /* 0x000fe40001000000 */
[----:B------:R-:W-:Y:S02]  /*0df0*/  ISETP.NE.AND P1, PT, R18, RZ, P1 ;  /* 0x000000ff1200720c */ /* 0x000fe40000f25270 */
[----:B------:R-:W-:-:S02]  /*0e00*/  SHF.R.U32.HI R16, RZ, R16, R15 ;  /* 0x00000010ff107219 */ /* 0x000fc4000001160f */
[----:B------:R-:W-:Y:S02]  /*0e10*/  PLOP3.LUT P0, PT, P0, P1, PT, 0xf8, 0x8f ;  /* 0x00000000008f781c */ /* 0x000fe40000703f70 */
[----:B------:R-:W-:Y:S02]  /*0e20*/  SHF.R.U32.HI R18, RZ, 0x1, R16 ;  /* 0x00000001ff127819 */ /* 0x000fe40000011610 */
[----:B------:R-:W-:-:S04]  /*0e30*/  SEL R3, RZ, 0x1, !P0 ;  /* 0x00000001ff037807 */ /* 0x000fc80004000000 */
[----:B------:R-:W-:-:S04]  /*0e40*/  LOP3.LUT R3, R3, 0x1, R18, 0xf8, !PT ;  /* 0x0000000103037812 */ /* 0x000fc800078ef812 */
[----:B------:R-:W-:-:S05]  /*0e50*/  LOP3.LUT R3, R3, R16, RZ, 0xc0, !PT ;  /* 0x0000001003037212 */ /* 0x000fca00078ec0ff */
[----:B------:R-:W-:-:S05]  /*0e60*/  IMAD.IADD R3, R18, 0x1, R3 ;  /* 0x0000000112037824 */ /* 0x000fca00078e0203 */
[----:B------:R-:W-:Y:S01]  /*0e70*/  LOP3.LUT R0, R3, R0, RZ, 0xfc, !PT ;  /* 0x0000000003007212 */ /* 0x000fe200078efcff */
[----:B------:R-:W-:Y:S06]  /*0e80*/  BRA `(.L_x_16) ;  /* 0x0000000000107947 */ /* 0x000fec0003800000 */
.L_x_15:
[----:B------:R-:W-:-:S04]  /*0e90*/  LOP3.LUT R0, R0, 0x80000000, RZ, 0xc0, !PT ;  /* 0x8000000000007812 */ /* 0x000fc800078ec0ff */
[----:B------:R-:W-:Y:S01]  /*0ea0*/  LOP3.LUT R0, R0, 0x7f800000, RZ, 0xfc, !PT ;  /* 0x7f80000000007812 */ /* 0x000fe200078efcff */
[----:B------:R-:W-:Y:S06]  /*0eb0*/  BRA `(.L_x_16) ;  /* 0x0000000000047947 */ /* 0x000fec0003800000 */
.L_x_14:
[----:B------:R-:W-:-:S07]  /*0ec0*/  LEA R0, R16, R0, 0x17 ;  /* 0x0000000010007211 */ /* 0x000fce00078eb8ff */
.L_x_16:
[----:B------:R-:W-:Y:S05]  /*0ed0*/  BSYNC.RECONVERGENT B2 ;  /* 0x0000000000027941 */ /* 0x000fea0003800200 */
.L_x_13:
[----:B------:R-:W-:Y:S05]  /*0ee0*/  BRA `(.L_x_17) ;  /* 0x0000000000207947 */ /* 0x000fea0003800000 */
.L_x_12:
[----:B------:R-:W-:-:S04]  /*0ef0*/  LOP3.LUT R0, R3, 0x80000000, R0, 0x48, !PT ;  /* 0x8000000003007812 */ /* 0x000fc800078e4800 */
[----:B------:R-:W-:Y:S01]  /*0f00*/  LOP3.LUT R0, R0, 0x7f800000, RZ, 0xfc, !PT ;  /* 0x7f80000000007812 */ /* 0x000fe200078efcff */
[----:B------:R-:W-:Y:S06]  /*0f10*/  BRA `(.L_x_17) ;  /* 0x0000000000147947 */ /* 0x000fec0003800000 */
.L_x_11:
[----:B------:R-:W-:Y:S01]  /*0f20*/  LOP3.LUT R0, R3, 0x80000000, R0, 0x48, !PT ;  /* 0x8000000003007812 */ /* 0x000fe200078e4800 */
[----:B------:R-:W-:Y:S06]  /*0f30*/  BRA `(.L_x_17) ;  /* 0x00000000000c7947 */ /* 0x000fec0003800000 */
.L_x_10:
[----:B------:R-:W0:Y:S01]  /*0f40*/  MUFU.RSQ R0, -QNAN ;  /* 0xffc0000000007908 */ /* 0x000e220000001400 */
[----:B------:R-:W-:Y:S05]  /*0f50*/  BRA `(.L_x_17) ;  /* 0x0000000000047947 */ /* 0x000fea0003800000 */
.L_x_9:
[----:B------:R-:W-:-:S07]  /*0f60*/  FADD.FTZ R0, R0, R3 ;  /* 0x0000000300007221 */ /* 0x000fce0000010000 */
.L_x_17:
[----:B------:R-:W-:Y:S05]  /*0f70*/  BSYNC.RECONVERGENT B1 ;  /* 0x0000000000017941 */ /* 0x000fea0003800200 */
.L_x_7:
[----:B------:R-:W-:-:S04]  /*0f80*/  HFMA2 R15, -RZ, RZ, 0, 0 ;  /* 0x00000000ff0f7431 */ /* 0x000fc800000001ff */
[----:B0-----:R-:W-:Y:S05]  /*0f90*/  RET.REL.NODEC R14 `(_Z23layer_norm_f32x4_kernelILi64EEvPfS0_ffii) ;  /* 0xfffffff00e187950 */ /* 0x001fea0003c3ffff */
.L_x_18:
[----:B------:R-:W-:-:S00]  /*0fa0*/  BRA `(.L_x_18) ;  /* 0xfffffffc00fc7947 */ /* 0x000fc0000383ffff */
[----:B------:R-:W-:-:S00]  /*0fb0*/  NOP ;  /* 0x0000000000007918 */ /* 0x000fc00000000000 */
        /* <DEDUP_REMOVED lines=12> */
.L_x_19:


//--------------------- .nv.shared._Z23layer_norm_f32x4_kernelILi64EEvPfS0_ffii --------------------------
	.section	.nv.shared._Z23layer_norm_f32x4_kernelILi64EEvPfS0_ffii,"aw",@nobits
	.sectionflags	@""
	.align	4
.nv.shared._Z23layer_norm_f32x4_kernelILi64EEvPfS0_ffii:
	.zero		1040


//--------------------- .nv.shared.reserved.0     --------------------------
	.section	.nv.shared.reserved.0,"aw",@nobits
	.weak		__nv_reservedSMEM_offset_0_alias
	.size		__nv_reservedSMEM_offset_0_alias, 0, 64
	.other		__nv_reservedSMEM_offset_0_alias,@"STO_CUDA_RESERVED_SHARED STV_DEFAULT"
__nv_reservedSMEM_offset_0_alias:
	.zero		0
	.zero		64


//--------------------- .nv.constant0._Z23layer_norm_f32x4_kernelILi64EEvPfS0_ffii --------------------------
	.section	.nv.constant0._Z23layer_norm_f32x4_kernelILi64EEvPfS0_ffii,"a",@progbits
	.sectionflags	@""
	.align	4
.nv.constant0._Z23layer_norm_f32x4_kernelILi64EEvPfS0_ffii:
	.zero		928


//--------------------- SYMBOLS --------------------------

	.type		.nv.reservedSmem.offset0,@object
	.size		.nv.reservedSmem.offset0,0x4
	.type		.nv.reservedSmem.cap,@object
	.size		.nv.reservedSmem.cap,0x4
